//
// Generated by NVIDIA NVVM Compiler
//
// Compiler Build ID: CL-36424714
// Cuda compilation tools, release 13.0, V13.0.88
// Based on NVVM 20.0.0
//

.version 9.0
.target sm_100
.address_size 64

	// .globl	_Z11sum_vectorsPdS_S_i

.visible .entry _Z11sum_vectorsPdS_S_i(
	.param .u64 .ptr .align 1 _Z11sum_vectorsPdS_S_i_param_0,
	.param .u64 .ptr .align 1 _Z11sum_vectorsPdS_S_i_param_1,
	.param .u64 .ptr .align 1 _Z11sum_vectorsPdS_S_i_param_2,
	.param .u32 _Z11sum_vectorsPdS_S_i_param_3
)
{
	.reg .pred 	%p<7>;
	.reg .b32 	%r<31>;
	.reg .b64 	%rd<25>;
	.reg .b64 	%fd<16>;

	ld.param.u64 	%rd4, [_Z11sum_vectorsPdS_S_i_param_0];
	ld.param.u64 	%rd5, [_Z11sum_vectorsPdS_S_i_param_1];
	ld.param.u64 	%rd6, [_Z11sum_vectorsPdS_S_i_param_2];
	ld.param.u32 	%r12, [_Z11sum_vectorsPdS_S_i_param_3];
	cvta.to.global.u64 	%rd1, %rd6;
	cvta.to.global.u64 	%rd2, %rd5;
	cvta.to.global.u64 	%rd3, %rd4;
	mov.u32 	%r13, %ntid.x;
	mov.u32 	%r14, %ctaid.x;
	mov.u32 	%r15, %tid.x;
	mad.lo.s32 	%r29, %r13, %r14, %r15;
	mov.u32 	%r16, %nctaid.x;
	mul.lo.s32 	%r2, %r13, %r16;
	setp.ge.s32 	%p1, %r29, %r12;
	@%p1 bra 	$L__BB0_7;
	add.s32 	%r17, %r29, %r2;
	max.s32 	%r18, %r12, %r17;
	setp.lt.s32 	%p2, %r17, %r12;
	selp.u32 	%r19, 1, 0, %p2;
	add.s32 	%r20, %r17, %r19;
	sub.s32 	%r21, %r18, %r20;
	div.u32 	%r22, %r21, %r2;
	add.s32 	%r3, %r22, %r19;
	and.b32  	%r23, %r3, 3;
	setp.eq.s32 	%p3, %r23, 3;
	@%p3 bra 	$L__BB0_4;
	add.s32 	%r24, %r3, 1;
	and.b32  	%r25, %r24, 3;
	neg.s32 	%r27, %r25;
$L__BB0_3:
	.pragma "nounroll";
	mul.wide.s32 	%rd7, %r29, 8;
	add.s64 	%rd8, %rd1, %rd7;
	add.s64 	%rd9, %rd2, %rd7;
	add.s64 	%rd10, %rd3, %rd7;
	ld.global.f64 	%fd1, [%rd10];
	ld.global.f64 	%fd2, [%rd9];
	add.f64 	%fd3, %fd1, %fd2;
	st.global.f64 	[%rd8], %fd3;
	add.s32 	%r29, %r29, %r2;
	add.s32 	%r27, %r27, 1;
	setp.ne.s32 	%p4, %r27, 0;
	@%p4 bra 	$L__BB0_3;
$L__BB0_4:
	setp.lt.u32 	%p5, %r3, 3;
	@%p5 bra 	$L__BB0_7;
	mul.wide.s32 	%rd15, %r2, 8;
	shl.b32 	%r26, %r2, 2;
$L__BB0_6:
	mul.wide.s32 	%rd11, %r29, 8;
	add.s64 	%rd12, %rd3, %rd11;
	ld.global.f64 	%fd4, [%rd12];
	add.s64 	%rd13, %rd2, %rd11;
	ld.global.f64 	%fd5, [%rd13];
	add.f64 	%fd6, %fd4, %fd5;
	add.s64 	%rd14, %rd1, %rd11;
	st.global.f64 	[%rd14], %fd6;
	add.s64 	%rd16, %rd12, %rd15;
	ld.global.f64 	%fd7, [%rd16];
	add.s64 	%rd17, %rd13, %rd15;
	ld.global.f64 	%fd8, [%rd17];
	add.f64 	%fd9, %fd7, %fd8;
	add.s64 	%rd18, %rd14, %rd15;
	st.global.f64 	[%rd18], %fd9;
	add.s64 	%rd19, %rd16, %rd15;
	ld.global.f64 	%fd10, [%rd19];
	add.s64 	%rd20, %rd17, %rd15;
	ld.global.f64 	%fd11, [%rd20];
	add.f64 	%fd12, %fd10, %fd11;
	add.s64 	%rd21, %rd18, %rd15;
	st.global.f64 	[%rd21], %fd12;
	add.s64 	%rd22, %rd19, %rd15;
	ld.global.f64 	%fd13, [%rd22];
	add.s64 	%rd23, %rd20, %rd15;
	ld.global.f64 	%fd14, [%rd23];
	add.f64 	%fd15, %fd13, %fd14;
	add.s64 	%rd24, %rd21, %rd15;
	st.global.f64 	[%rd24], %fd15;
	add.s32 	%r29, %r26, %r29;
	setp.lt.s32 	%p6, %r29, %r12;
	@%p6 bra 	$L__BB0_6;
$L__BB0_7:
	ret;

}


// ===== COMPILED SASS (sm_100) =====

	.target	sm_100

	.elftype	@"ET_EXEC"


//--------------------- .note.nv.tkinfo           --------------------------
	.section	.note.nv.tkinfo,"",@"SHT_NOTE"
	.sectionflags	@"SHF_NOTE_NV_TKINFO"
	.tkinfo
        /*0018*/ 	.word	0x00000002
        /*0030*/ 	.string	""
        /*0030*/ 	.string	"ptxas"
        /*0030*/ 	.string	"Cuda compilation tools, release 13.0, V13.0.88"
        /*0030*/ 	.string	"Build cuda_13.0.r13.0/compiler.36424714_0"
        /*0030*/ 	.string	"-arch sm_100 -m 64 "



//--------------------- .note.nv.cuinfo           --------------------------
	.section	.note.nv.cuinfo,"",@"SHT_NOTE"
	.sectionflags	@"SHF_NOTE_NV_CUINFO"
        /*0018*/ 	.short	0x0002
        /*001a*/ 	.short	0x0064
        /*001c*/ 	.short	0x0082
	.zero		2


//--------------------- .nv.info                  --------------------------
	.section	.nv.info,"",@"SHT_CUDA_INFO"
	.align	4


	//----- nvinfo : EIATTR_REGCOUNT
	.align		4
        /*0000*/ 	.byte	0x04, 0x2f
        /*0002*/ 	.short	(.L_1 - .L_0)
	.align		4
.L_0:
        /*0004*/ 	.word	index@(_Z11sum_vectorsPdS_S_i)
        /*0008*/ 	.word	0x0000001a


	//----- nvinfo : EIATTR_FRAME_SIZE
	.align		4
.L_1:
        /*000c*/ 	.byte	0x04, 0x11
        /*000e*/ 	.short	(.L_3 - .L_2)
	.align		4
.L_2:
        /*0010*/ 	.word	index@(_Z11sum_vectorsPdS_S_i)
        /*0014*/ 	.word	0x00000000


	//----- nvinfo : EIATTR_MIN_STACK_SIZE
	.align		4
.L_3:
        /*0018*/ 	.byte	0x04, 0x12
        /*001a*/ 	.short	(.L_5 - .L_4)
	.align		4
.L_4:
        /*001c*/ 	.word	index@(_Z11sum_vectorsPdS_S_i)
        /*0020*/ 	.word	0x00000000
.L_5:


//--------------------- .nv.compat                --------------------------
	.section	.nv.compat,"",@"SHT_CUDA_COMPAT_INFO"
	.align	4
        /*0000*/ 	.byte	0x02, 0x09, 0x00, 0x00, 0x02, 0x02, 0x01, 0x00, 0x02, 0x05, 0x05, 0x00, 0x03, 0x07, 0x01, 0x01
        /*0010*/ 	.byte	0x02, 0x03, 0x00, 0x00, 0x02, 0x06, 0x01, 0x00, 0x04, 0x0b, 0x08, 0x00, 0x01, 0x00, 0x00, 0x00
        /*0020*/ 	.byte	0x00, 0x00, 0x00, 0x00


//--------------------- .nv.info._Z11sum_vectorsPdS_S_i --------------------------
	.section	.nv.info._Z11sum_vectorsPdS_S_i,"",@"SHT_CUDA_INFO"
	.sectionflags	@""
	.align	4


	//----- nvinfo : EIATTR_CUDA_API_VERSION
	.align		4
        /*0000*/ 	.byte	0x04, 0x37
        /*0002*/ 	.short	(.L_7 - .L_6)
.L_6:
        /*0004*/ 	.word	0x00000082


	//----- nvinfo : EIATTR_KPARAM_INFO
	.align		4
.L_7:
        /*0008*/ 	.byte	0x04, 0x17
        /*000a*/ 	.short	(.L_9 - .L_8)
.L_8:
        /*000c*/ 	.word	0x00000000
        /*0010*/ 	.short	0x0003
        /*0012*/ 	.short	0x0018
        /*0014*/ 	.byte	0x00, 0xf0, 0x11, 0x00


	//----- nvinfo : EIATTR_KPARAM_INFO
	.align		4
.L_9:
        /*0018*/ 	.byte	0x04, 0x17
        /*001a*/ 	.short	(.L_11 - .L_10)
.L_10:
        /*001c*/ 	.word	0x00000000
        /*0020*/ 	.short	0x0002
        /*0022*/ 	.short	0x0010
        /*0024*/ 	.byte	0x00, 0xf5, 0x21, 0x00


	//----- nvinfo : EIATTR_KPARAM_INFO
	.align		4
.L_11:
        /*0028*/ 	.byte	0x04, 0x17
        /*002a*/ 	.short	(.L_13 - .L_12)
.L_12:
        /*002c*/ 	.word	0x00000000
        /*0030*/ 	.short	0x0001
        /*0032*/ 	.short	0x0008
        /*0034*/ 	.byte	0x00, 0xf5, 0x21, 0x00


	//----- nvinfo : EIATTR_KPARAM_INFO
	.align		4
.L_13:
        /*0038*/ 	.byte	0x04, 0x17
        /*003a*/ 	.short	(.L_15 - .L_14)
.L_14:
        /*003c*/ 	.word	0x00000000
        /*0040*/ 	.short	0x0000
        /*0042*/ 	.short	0x0000
        /*0044*/ 	.byte	0x00, 0xf5, 0x21, 0x00


	//----- nvinfo : EIATTR_SPARSE_MMA_MASK
	.align		4
.L_15:
        /*0048*/ 	.byte	0x03, 0x50
        /*004a*/ 	.short	0x0000


	//----- nvinfo : EIATTR_MAXREG_COUNT
	.align		4
        /*004c*/ 	.byte	0x03, 0x1b
        /*004e*/ 	.short	0x00ff


	//----- nvinfo : EIATTR_MERCURY_ISA_VERSION
	.align		4
        /*0050*/ 	.byte	0x03, 0x5f
        /*0052*/ 	.short	0x0101


	//----- nvinfo : EIATTR_VRC_CTA_INIT_COUNT
	.align		4
        /*0054*/ 	.byte	0x02, 0x4a
	.zero		1
	.zero		1


	//----- nvinfo : EIATTR_EXIT_INSTR_OFFSETS
	.align		4
        /*0058*/ 	.byte	0x04, 0x1c
        /*005a*/ 	.short	(.L_17 - .L_16)


	//   ....[0]....
.L_16:
        /*005c*/ 	.word	0x00000090


	//   ....[1]....
        /*0060*/ 	.word	0x000003a0


	//   ....[2]....
        /*0064*/ 	.word	0x000005d0


	//----- nvinfo : EIATTR_CRS_STACK_SIZE
	.align		4
.L_17:
        /*0068*/ 	.byte	0x04, 0x1e
        /*006a*/ 	.short	(.L_19 - .L_18)
.L_18:
        /*006c*/ 	.word	0x00000000


	//----- nvinfo : EIATTR_CBANK_PARAM_SIZE
	.align		4
.L_19:
        /*0070*/ 	.byte	0x03, 0x19
        /*0072*/ 	.short	0x001c


	//----- nvinfo : EIATTR_PARAM_CBANK
	.align		4
        /*0074*/ 	.byte	0x04, 0x0a
        /*0076*/ 	.short	(.L_21 - .L_20)
	.align		4
.L_20:
        /*0078*/ 	.word	index@(.nv.constant0._Z11sum_vectorsPdS_S_i)
        /*007c*/ 	.short	0x0380
        /*007e*/ 	.short	0x001c


	//----- nvinfo : EIATTR_SW_WAR
	.align		4
.L_21:
        /*0080*/ 	.byte	0x04, 0x36
        /*0082*/ 	.short	(.L_23 - .L_22)
.L_22:
        /*0084*/ 	.word	0x00000008
.L_23:


//--------------------- .nv.callgraph             --------------------------
	.section	.nv.callgraph,"",@"SHT_CUDA_CALLGRAPH"
	.align	4
	.sectionentsize	8
	.align		4
        /*0000*/ 	.word	0x00000000
	.align		4
        /*0004*/ 	.word	0xffffffff
	.align		4
        /*0008*/ 	.word	0x00000000
	.align		4
        /*000c*/ 	.word	0xfffffffe
	.align		4
        /*0010*/ 	.word	0x00000000
	.align		4
        /*0014*/ 	.word	0xfffffffd
	.align		4
        /*0018*/ 	.word	0x00000000
	.align		4
        /*001c*/ 	.word	0xfffffffc


//--------------------- .text._Z11sum_vectorsPdS_S_i --------------------------
	.section	.text._Z11sum_vectorsPdS_S_i,"ax",@progbits
	.align	128
        .global         _Z11sum_vectorsPdS_S_i
        .type           _Z11sum_vectorsPdS_S_i,@function
        .size           _Z11sum_vectorsPdS_S_i,(.L_x_5 - _Z11sum_vectorsPdS_S_i)
        .other          _Z11sum_vectorsPdS_S_i,@"STO_CUDA_ENTRY STV_DEFAULT"
_Z11sum_vectorsPdS_S_i:
.text._Z11sum_vectorsPdS_S_i:
[----:B------:R-:W-:Y:S01]  /*0000*/  LDC R1, c[0x0][0x37c] ;  /* 0x0000df00ff017b82 */ /* 0x000fe20000000800 */
[----:B------:R-:W0:Y:S01]  /*0010*/  S2R R3, SR_CTAID.X ;  /* 0x0000000000037919 */ /* 0x000e220000002500 */
[----:B------:R-:W0:Y:S06]  /*0020*/  LDCU UR4, c[0x0][0x360] ;  /* 0x00006c00ff0477ac */ /* 0x000e2c0008000800 */
[----:B------:R-:W1:Y:S01]  /*0030*/  LDC R2, c[0x0][0x370] ;  /* 0x0000dc00ff027b82 */ /* 0x000e620000000800 */
[----:B------:R-:W0:Y:S01]  /*0040*/  S2R R0, SR_TID.X ;  /* 0x0000000000007919 */ /* 0x000e220000002100 */
[----:B------:R-:W2:Y:S01]  /*0050*/  LDCU UR6, c[0x0][0x398] ;  /* 0x00007300ff0677ac */ /* 0x000ea20008000800 */
[----:B0-----:R-:W-:-:S02]  /*0060*/  IMAD R3, R3, UR4, R0 ;  /* 0x0000000403037c24 */ /* 0x001fc4000f8e0200 */
[----:B-1----:R-:W-:-:S03]  /*0070*/  IMAD R0, R2, UR4, RZ ;  /* 0x0000000402007c24 */ /* 0x002fc6000f8e02ff */
[----:B--2---:R-:W-:-:S13]  /*0080*/  ISETP.GE.AND P0, PT, R3, UR6, PT ;  /* 0x0000000603007c0c */ /* 0x004fda000bf06270 */
[----:B------:R-:W-:Y:S05]  /*0090*/  @P0 EXIT ;  /* 0x000000000000094d */ /* 0x000fea0003800000 */
[----:B------:R-:W0:Y:S01]  /*00a0*/  I2F.U32.RP R8, R0 ;  /* 0x0000000000087306 */ /* 0x000e220000209000 */
[C---:B------:R-:W-:Y:S01]  /*00b0*/  IMAD.IADD R2, R0.reuse, 0x1, R3 ;  /* 0x0000000100027824 */ /* 0x040fe200078e0203 */
[----:B------:R-:W-:Y:S01]  /*00c0*/  IADD3 R9, PT, PT, RZ, -R0, RZ ;  /* 0x80000000ff097210 */ /* 0x000fe20007ffe0ff */
[----:B------:R-:W1:Y:S01]  /*00d0*/  LDCU.64 UR4, c[0x0][0x358] ;  /* 0x00006b00ff0477ac */ /* 0x000e620008000a00 */
[----:B------:R-:W-:Y:S01]  /*00e0*/  ISETP.NE.U32.AND P2, PT, R0, RZ, PT ;  /* 0x000000ff0000720c */ /* 0x000fe20003f45070 */
[----:B------:R-:W-:Y:S01]  /*00f0*/  BSSY.RECONVERGENT B0, `(.L_x_0) ;  /* 0x000002a000007945 */ /* 0x000fe20003800200 */
[C---:B------:R-:W-:Y:S02]  /*0100*/  ISETP.GE.AND P0, PT, R2.reuse, UR6, PT ;  /* 0x0000000602007c0c */ /* 0x040fe4000bf06270 */
[----:B------:R-:W-:Y:S02]  /*0110*/  VIMNMX R7, PT, PT, R2, UR6, !PT ;  /* 0x0000000602077c48 */ /* 0x000fe4000ffe0100 */
[----:B------:R-:W-:-:S04]  /*0120*/  SEL R6, RZ, 0x1, P0 ;  /* 0x00000001ff067807 */ /* 0x000fc80000000000 */
[----:B------:R-:W-:Y:S01]  /*0130*/  IADD3 R7, PT, PT, R7, -R2, -R6 ;  /* 0x8000000207077210 */ /* 0x000fe20007ffe806 */
[----:B0-----:R-:W0:Y:S02]  /*0140*/  MUFU.RCP R8, R8 ;  /* 0x0000000800087308 */ /* 0x001e240000001000 */
[----:B0-----:R-:W-:-:S06]  /*0150*/  IADD3 R4, PT, PT, R8, 0xffffffe, RZ ;  /* 0x0ffffffe08047810 */ /* 0x001fcc0007ffe0ff */
[----:B------:R0:W2:Y:S02]  /*0160*/  F2I.FTZ.U32.TRUNC.NTZ R5, R4 ;  /* 0x0000000400057305 */ /* 0x0000a4000021f000 */
[----:B0-----:R-:W-:Y:S02]  /*0170*/  HFMA2 R4, -RZ, RZ, 0, 0 ;  /* 0x00000000ff047431 */ /* 0x001fe400000001ff */
[----:B--2---:R-:W-:-:S04]  /*0180*/  IMAD R9, R9, R5, RZ ;  /* 0x0000000509097224 */ /* 0x004fc800078e02ff */
[----:B------:R-:W-:-:S06]  /*0190*/  IMAD.HI.U32 R8, R5, R9, R4 ;  /* 0x0000000905087227 */ /* 0x000fcc00078e0004 */
[----:B------:R-:W-:-:S05]  /*01a0*/  IMAD.HI.U32 R5, R8, R7, RZ ;  /* 0x0000000708057227 */ /* 0x000fca00078e00ff */
[----:B------:R-:W-:-:S05]  /*01b0*/  IADD3 R2, PT, PT, -R5, RZ, RZ ;  /* 0x000000ff05027210 */ /* 0x000fca0007ffe1ff */
[----:B------:R-:W-:-:S05]  /*01c0*/  IMAD R7, R0, R2, R7 ;  /* 0x0000000200077224 */ /* 0x000fca00078e0207 */
[----:B------:R-:W-:-:S13]  /*01d0*/  ISETP.GE.U32.AND P0, PT, R7, R0, PT ;  /* 0x000000000700720c */ /* 0x000fda0003f06070 */
[----:B------:R-:W-:Y:S01]  /*01e0*/  @P0 IMAD.IADD R7, R7, 0x1, -R0 ;  /* 0x0000000107070824 */ /* 0x000fe200078e0a00 */
[----:B------:R-:W-:-:S04]  /*01f0*/  @P0 IADD3 R5, PT, PT, R5, 0x1, RZ ;  /* 0x0000000105050810 */ /* 0x000fc80007ffe0ff */
[----:B------:R-:W-:-:S13]  /*0200*/  ISETP.GE.U32.AND P1, PT, R7, R0, PT ;  /* 0x000000000700720c */ /* 0x000fda0003f26070 */
[----:B------:R-:W-:Y:S02]  /*0210*/  @P1 IADD3 R5, PT, PT, R5, 0x1, RZ ;  /* 0x0000000105051810 */ /* 0x000fe40007ffe0ff */
[----:B------:R-:W-:-:S05]  /*0220*/  @!P2 LOP3.LUT R5, RZ, R0, RZ, 0x33, !PT ;  /* 0x00000000ff05a212 */ /* 0x000fca00078e33ff */
[----:B------:R-:W-:-:S05]  /*0230*/  IMAD.IADD R2, R6, 0x1, R5 ;  /* 0x0000000106027824 */ /* 0x000fca00078e0205 */
[C---:B------:R-:W-:Y:S02]  /*0240*/  LOP3.LUT R4, R2.reuse, 0x3, RZ, 0xc0, !PT ;  /* 0x0000000302047812 */ /* 0x040fe400078ec0ff */
[----:B------:R-:W-:Y:S02]  /*0250*/  ISETP.GE.U32.AND P1, PT, R2, 0x3, PT ;  /* 0x000000030200780c */ /* 0x000fe40003f26070 */
[----:B------:R-:W-:-:S13]  /*0260*/  ISETP.NE.AND P0, PT, R4, 0x3, PT ;  /* 0x000000030400780c */ /* 0x000fda0003f05270 */
[----:B-1----:R-:W-:Y:S05]  /*0270*/  @!P0 BRA `(.L_x_1) ;  /* 0x0000000000448947 */ /* 0x002fea0003800000 */
[----:B------:R-:W0:Y:S01]  /*0280*/  LDC.64 R4, c[0x0][0x390] ;  /* 0x0000e400ff047b82 */ /* 0x000e220000000a00 */
[----:B------:R-:W-:-:S04]  /*0290*/  IADD3 R2, PT, PT, R2, 0x1, RZ ;  /* 0x0000000102027810 */ /* 0x000fc80007ffe0ff */
[----:B------:R-:W-:-:S03]  /*02a0*/  LOP3.LUT R2, R2, 0x3, RZ, 0xc0, !PT ;  /* 0x0000000302027812 */ /* 0x000fc600078ec0ff */
[----:B------:R-:W1:Y:S01]  /*02b0*/  LDC.64 R6, c[0x0][0x380] ;  /* 0x0000e000ff067b82 */ /* 0x000e620000000a00 */
[----:B------:R-:W-:-:S07]  /*02c0*/  IADD3 R2, PT, PT, -R2, RZ, RZ ;  /* 0x000000ff02027210 */ /* 0x000fce0007ffe1ff */
[----:B------:R-:W2:Y:S02]  /*02d0*/  LDC.64 R8, c[0x0][0x388] ;  /* 0x0000e200ff087b82 */ /* 0x000ea40000000a00 */
.L_x_2:
[----:B--2---:R-:W-:-:S04]  /*02e0*/  IMAD.WIDE R12, R3, 0x8, R8 ;  /* 0x00000008030c7825 */ /* 0x004fc800078e0208 */
[C---:B-1----:R-:W-:Y:S02]  /*02f0*/  IMAD.WIDE R14, R3.reuse, 0x8, R6 ;  /* 0x00000008030e7825 */ /* 0x042fe400078e0206 */
[----:B------:R-:W2:Y:S04]  /*0300*/  LDG.E.64 R12, desc[UR4][R12.64] ;  /* 0x000000040c0c7981 */ /* 0x000ea8000c1e1b00 */
[----:B------:R-:W2:Y:S01]  /*0310*/  LDG.E.64 R14, desc[UR4][R14.64] ;  /* 0x000000040e0e7981 */ /* 0x000ea2000c1e1b00 */
[----:B0--3--:R-:W-:Y:S01]  /*0320*/  IMAD.WIDE R10, R3, 0x8, R4 ;  /* 0x00000008030a7825 */ /* 0x009fe200078e0204 */
[----:B------:R-:W-:-:S03]  /*0330*/  IADD3 R3, PT, PT, R0, R3, RZ ;  /* 0x0000000300037210 */ /* 0x000fc60007ffe0ff */
[----:B------:R-:W-:-:S05]  /*0340*/  VIADD R2, R2, 0x1 ;  /* 0x0000000102027836 */ /* 0x000fca0000000000 */
[----:B------:R-:W-:Y:S01]  /*0350*/  ISETP.NE.AND P0, PT, R2, RZ, PT ;  /* 0x000000ff0200720c */ /* 0x000fe20003f05270 */
[----:B--2---:R-:W-:-:S07]  /*0360*/  DADD R16, R14, R12 ;  /* 0x000000000e107229 */ /* 0x004fce000000000c */
[----:B------:R3:W-:Y:S05]  /*0370*/  STG.E.64 desc[UR4][R10.64], R16 ;  /* 0x000000100a007986 */ /* 0x0007ea000c101b04 */
[----:B------:R-:W-:Y:S05]  /*0380*/  @P0 BRA `(.L_x_2) ;  /* 0xfffffffc00d40947 */ /* 0x000fea000383ffff */
.L_x_1:
[----:B------:R-:W-:Y:S05]  /*0390*/  BSYNC.RECONVERGENT B0 ;  /* 0x0000000000007941 */ /* 0x000fea0003800200 */
.L_x_0:
[----:B------:R-:W-:Y:S05]  /*03a0*/  @!P1 EXIT ;  /* 0x000000000000994d */ /* 0x000fea0003800000 */
.L_x_3:
[----:B0-----:R-:W0:Y:S08]  /*03b0*/  LDC.64 R4, c[0x0][0x380] ;  /* 0x0000e000ff047b82 */ /* 0x001e300000000a00 */
[----:B------:R-:W3:Y:S08]  /*03c0*/  LDC.64 R6, c[0x0][0x388] ;  /* 0x0000e200ff067b82 */ /* 0x000ef00000000a00 */
[----:B------:R-:W1:Y:S01]  /*03d0*/  LDC.64 R8, c[0x0][0x390] ;  /* 0x0000e400ff087b82 */ /* 0x000e620000000a00 */
[----:B0-----:R-:W-:-:S05]  /*03e0*/  IMAD.WIDE R14, R3, 0x8, R4 ;  /* 0x00000008030e7825 */ /* 0x001fca00078e0204 */
[----:B------:R-:W2:Y:S01]  /*03f0*/  LDG.E.64 R4, desc[UR4][R14.64] ;  /* 0x000000040e047981 */ /* 0x000ea2000c1e1b00 */
[----:B---3--:R-:W-:-:S05]  /*0400*/  IMAD.WIDE R16, R3, 0x8, R6 ;  /* 0x0000000803107825 */ /* 0x008fca00078e0206 */
[----:B------:R-:W2:Y:S01]  /*0410*/  LDG.E.64 R6, desc[UR4][R16.64] ;  /* 0x0000000410067981 */ /* 0x000ea2000c1e1b00 */
[----:B------:R-:W-:-:S04]  /*0420*/  IMAD.WIDE R10, R0, 0x8, R16 ;  /* 0x00000008000a7825 */ /* 0x000fc800078e0210 */
[----:B-1----:R-:W-:Y:S01]  /*0430*/  IMAD.WIDE R22, R3, 0x8, R8 ;  /* 0x0000000803167825 */ /* 0x002fe200078e0208 */
[----:B--2---:R-:W-:-:S03]  /*0440*/  DADD R4, R4, R6 ;  /* 0x0000000004047229 */ /* 0x004fc60000000006 */
[----:B------:R-:W-:-:S04]  /*0450*/  IMAD.WIDE R6, R0, 0x8, R14 ;  /* 0x0000000800067825 */ /* 0x000fc800078e020e */
[----:B------:R0:W-:Y:S04]  /*0460*/  STG.E.64 desc[UR4][R22.64], R4 ;  /* 0x0000000416007986 */ /* 0x0001e8000c101b04 */
[----:B------:R-:W2:Y:S04]  /*0470*/  LDG.E.64 R8, desc[UR4][R6.64] ;  /* 0x0000000406087981 */ /* 0x000ea8000c1e1b00 */
[----:B------:R-:W2:Y:S01]  /*0480*/  LDG.E.64 R12, desc[UR4][R10.64] ;  /* 0x000000040a0c7981 */ /* 0x000ea2000c1e1b00 */
[----:B------:R-:W-:-:S04]  /*0490*/  IMAD.WIDE R14, R0, 0x8, R6 ;  /* 0x00000008000e7825 */ /* 0x000fc800078e0206 */
[----:B------:R-:W-:Y:S01]  /*04a0*/  IMAD.WIDE R18, R0, 0x8, R10 ;  /* 0x0000000800127825 */ /* 0x000fe200078e020a */
[----:B--2---:R-:W-:-:S03]  /*04b0*/  DADD R8, R8, R12 ;  /* 0x0000000008087229 */ /* 0x004fc6000000000c */
[----:B------:R-:W-:-:S05]  /*04c0*/  IMAD.WIDE R12, R0, 0x8, R22 ;  /* 0x00000008000c7825 */ /* 0x000fca00078e0216 */
[----:B------:R1:W-:Y:S04]  /*04d0*/  STG.E.64 desc[UR4][R12.64], R8 ;  /* 0x000000080c007986 */ /* 0x0003e8000c101b04 */
[----:B------:R-:W2:Y:S04]  /*04e0*/  LDG.E.64 R16, desc[UR4][R14.64] ;  /* 0x000000040e107981 */ /* 0x000ea8000c1e1b00 */
[----:B------:R-:W2:Y:S01]  /*04f0*/  LDG.E.64 R20, desc[UR4][R18.64] ;  /* 0x0000000412147981 */ /* 0x000ea2000c1e1b00 */
[----:B0-----:R-:W-:-:S04]  /*0500*/  IMAD.WIDE R4, R0, 0x8, R12 ;  /* 0x0000000800047825 */ /* 0x001fc800078e020c */
[----:B------:R-:W-:-:S04]  /*0510*/  IMAD.WIDE R6, R0, 0x8, R14 ;  /* 0x0000000800067825 */ /* 0x000fc800078e020e */
[----:B------:R-:W-:Y:S01]  /*0520*/  IMAD.WIDE R10, R0, 0x8, R18 ;  /* 0x00000008000a7825 */ /* 0x000fe200078e0212 */
[----:B--2---:R-:W-:-:S07]  /*0530*/  DADD R16, R16, R20 ;  /* 0x0000000010107229 */ /* 0x004fce0000000014 */
[----:B------:R0:W-:Y:S04]  /*0540*/  STG.E.64 desc[UR4][R4.64], R16 ;  /* 0x0000001004007986 */ /* 0x0001e8000c101b04 */
[----:B------:R-:W2:Y:S04]  /*0550*/  LDG.E.64 R6, desc[UR4][R6.64] ;  /* 0x0000000406067981 */ /* 0x000ea8000c1e1b00 */
[----:B------:R-:W2:Y:S01]  /*0560*/  LDG.E.64 R10, desc[UR4][R10.64] ;  /* 0x000000040a0a7981 */ /* 0x000ea2000c1e1b00 */
[C---:B-1----:R-:W-:Y:S01]  /*0570*/  IMAD.WIDE R8, R0.reuse, 0x8, R4 ;  /* 0x0000000800087825 */ /* 0x042fe200078e0204 */
[----:B------:R-:W-:-:S04]  /*0580*/  LEA R3, R0, R3, 0x2 ;  /* 0x0000000300037211 */ /* 0x000fc800078e10ff */
[----:B------:R-:W-:Y:S01]  /*0590*/  ISETP.GE.AND P0, PT, R3, UR6, PT ;  /* 0x0000000603007c0c */ /* 0x000fe2000bf06270 */
[----:B--2---:R-:W-:-:S07]  /*05a0*/  DADD R20, R6, R10 ;  /* 0x0000000006147229 */ /* 0x004fce000000000a */
[----:B------:R0:W-:Y:S05]  /*05b0*/  STG.E.64 desc[UR4][R8.64], R20 ;  /* 0x0000001408007986 */ /* 0x0001ea000c101b04 */
[----:B------:R-:W-:Y:S05]  /*05c0*/  @!P0 BRA `(.L_x_3) ;  /* 0xfffffffc00788947 */ /* 0x000fea000383ffff */
[----:B------:R-:W-:Y:S05]  /*05d0*/  EXIT ;  /* 0x000000000000794d */ /* 0x000fea0003800000 */
.L_x_4:
[----:B------:R-:W-:-:S00]  /*05e0*/  BRA `(.L_x_4) ;  /* 0xfffffffc00fc7947 */ /* 0x000fc0000383ffff */
[----:B------:R-:W-:-:S00]  /*05f0*/  NOP ;  /* 0x0000000000007918 */ /* 0x000fc00000000000 */
        /* <DEDUP_REMOVED lines=8> */
.L_x_5:


//--------------------- .nv.shared.reserved.0     --------------------------
	.section	.nv.shared.reserved.0,"aw",@nobits
	.weak		__nv_reservedSMEM_offset_0_alias
	.size		__nv_reservedSMEM_offset_0_alias, 0, 64
	.other		__nv_reservedSMEM_offset_0_alias,@"STO_CUDA_RESERVED_SHARED STV_DEFAULT"
__nv_reservedSMEM_offset_0_alias:
	.zero		0
	.zero		64


//--------------------- .nv.constant0._Z11sum_vectorsPdS_S_i --------------------------
	.section	.nv.constant0._Z11sum_vectorsPdS_S_i,"a",@progbits
	.sectionflags	@""
	.align	4
.nv.constant0._Z11sum_vectorsPdS_S_i:
	.zero		924


//--------------------- SYMBOLS --------------------------

	.type		.nv.reservedSmem.offset0,@object
	.size		.nv.reservedSmem.offset0,0x4
